//
// Generated by NVIDIA NVVM Compiler
//
// Compiler Build ID: CL-36424714
// Cuda compilation tools, release 13.0, V13.0.88
// Based on NVVM 20.0.0
//

.version 9.0
.target sm_100
.address_size 64

	// .globl	_Z11reductionNDILj1EiEvPT0_S1_j
.extern .shared .align 16 .b8 sdata[];

.visible .entry _Z11reductionNDILj1EiEvPT0_S1_j(
	.param .u64 .ptr .align 1 _Z11reductionNDILj1EiEvPT0_S1_j_param_0,
	.param .u64 .ptr .align 1 _Z11reductionNDILj1EiEvPT0_S1_j_param_1,
	.param .u32 _Z11reductionNDILj1EiEvPT0_S1_j_param_2
)
{
	.reg .pred 	%p<4>;
	.reg .b32 	%r<33>;
	.reg .b64 	%rd<11>;

	ld.param.u64 	%rd2, [_Z11reductionNDILj1EiEvPT0_S1_j_param_0];
	ld.param.u64 	%rd3, [_Z11reductionNDILj1EiEvPT0_S1_j_param_1];
	ld.param.u32 	%r12, [_Z11reductionNDILj1EiEvPT0_S1_j_param_2];
	mov.u32 	%r1, %ctaid.y;
	mov.u32 	%r2, %nctaid.y;
	mov.u32 	%r3, %tid.x;
	mad.lo.s32 	%r13, %r2, %r3, %r1;
	mov.u32 	%r4, %ctaid.x;
	mul.lo.s32 	%r14, %r4, %r2;
	shl.b32 	%r15, %r14, 1;
	add.s32 	%r32, %r15, %r13;
	shl.b32 	%r16, %r13, 2;
	mov.u32 	%r17, sdata;
	add.s32 	%r6, %r17, %r16;
	mov.b32 	%r18, 0;
	st.shared.u32 	[%r6], %r18;
	setp.ge.u32 	%p1, %r32, %r12;
	@%p1 bra 	$L__BB0_4;
	cvta.to.global.u64 	%rd1, %rd2;
	mov.u32 	%r20, %nctaid.x;
	mul.lo.s32 	%r21, %r20, %r2;
	shl.b32 	%r7, %r21, 1;
	mov.b32 	%r31, 0;
$L__BB0_2:
	mul.wide.u32 	%rd4, %r32, 4;
	add.s64 	%rd5, %rd1, %rd4;
	ld.global.u32 	%r22, [%rd5];
	add.s32 	%r23, %r32, %r2;
	mul.wide.u32 	%rd6, %r23, 4;
	add.s64 	%rd7, %rd1, %rd6;
	ld.global.u32 	%r24, [%rd7];
	add.s32 	%r25, %r24, %r22;
	add.s32 	%r31, %r25, %r31;
	add.s32 	%r32, %r32, %r7;
	setp.lt.u32 	%p2, %r32, %r12;
	@%p2 bra 	$L__BB0_2;
	st.shared.u32 	[%r6], %r31;
$L__BB0_4:
	bar.sync 	0;
	setp.ne.s32 	%p3, %r3, 0;
	@%p3 bra 	$L__BB0_6;
	shl.b32 	%r26, %r1, 2;
	add.s32 	%r28, %r17, %r26;
	ld.shared.u32 	%r29, [%r28];
	mad.lo.s32 	%r30, %r2, %r4, %r1;
	cvta.to.global.u64 	%rd8, %rd3;
	mul.wide.u32 	%rd9, %r30, 4;
	add.s64 	%rd10, %rd8, %rd9;
	st.global.u32 	[%rd10], %r29;
$L__BB0_6:
	ret;

}
	// .globl	_Z11reduction1DILj1EiEvPT0_S1_j
.visible .entry _Z11reduction1DILj1EiEvPT0_S1_j(
	.param .u64 .ptr .align 1 _Z11reduction1DILj1EiEvPT0_S1_j_param_0,
	.param .u64 .ptr .align 1 _Z11reduction1DILj1EiEvPT0_S1_j_param_1,
	.param .u32 _Z11reduction1DILj1EiEvPT0_S1_j_param_2
)
{
	.reg .pred 	%p<4>;
	.reg .b32 	%r<23>;
	.reg .b64 	%rd<9>;

	ld.param.u64 	%rd2, [_Z11reduction1DILj1EiEvPT0_S1_j_param_0];
	ld.param.u64 	%rd3, [_Z11reduction1DILj1EiEvPT0_S1_j_param_1];
	ld.param.u32 	%r10, [_Z11reduction1DILj1EiEvPT0_S1_j_param_2];
	mov.u32 	%r1, %tid.x;
	mov.u32 	%r2, %ctaid.x;
	shl.b32 	%r11, %r2, 1;
	add.s32 	%r22, %r11, %r1;
	shl.b32 	%r12, %r1, 2;
	mov.u32 	%r13, sdata;
	add.s32 	%r4, %r13, %r12;
	mov.b32 	%r14, 0;
	st.shared.u32 	[%r4], %r14;
	setp.ge.u32 	%p1, %r22, %r10;
	@%p1 bra 	$L__BB1_4;
	mov.u32 	%r16, %nctaid.x;
	shl.b32 	%r5, %r16, 1;
	cvta.to.global.u64 	%rd1, %rd2;
	mov.b32 	%r21, 0;
$L__BB1_2:
	mul.wide.u32 	%rd4, %r22, 4;
	add.s64 	%rd5, %rd1, %rd4;
	ld.global.u32 	%r17, [%rd5];
	ld.global.u32 	%r18, [%rd5+4];
	add.s32 	%r19, %r18, %r17;
	add.s32 	%r21, %r19, %r21;
	add.s32 	%r22, %r22, %r5;
	setp.lt.u32 	%p2, %r22, %r10;
	@%p2 bra 	$L__BB1_2;
	st.shared.u32 	[%r4], %r21;
$L__BB1_4:
	bar.sync 	0;
	setp.ne.s32 	%p3, %r1, 0;
	@%p3 bra 	$L__BB1_6;
	ld.shared.u32 	%r20, [sdata];
	cvta.to.global.u64 	%rd6, %rd3;
	mul.wide.u32 	%rd7, %r2, 4;
	add.s64 	%rd8, %rd6, %rd7;
	st.global.u32 	[%rd8], %r20;
$L__BB1_6:
	ret;

}


// ===== COMPILED SASS (sm_100) =====

	.target	sm_100

	.elftype	@"ET_EXEC"


//--------------------- .note.nv.tkinfo           --------------------------
	.section	.note.nv.tkinfo,"",@"SHT_NOTE"
	.sectionflags	@"SHF_NOTE_NV_TKINFO"
	.tkinfo
        /*0018*/ 	.word	0x00000002
        /*0030*/ 	.string	""
        /*0030*/ 	.string	"ptxas"
        /*0030*/ 	.string	"Cuda compilation tools, release 13.0, V13.0.88"
        /*0030*/ 	.string	"Build cuda_13.0.r13.0/compiler.36424714_0"
        /*0030*/ 	.string	"-arch sm_100 -m 64 "



//--------------------- .note.nv.cuinfo           --------------------------
	.section	.note.nv.cuinfo,"",@"SHT_NOTE"
	.sectionflags	@"SHF_NOTE_NV_CUINFO"
        /*0018*/ 	.short	0x0002
        /*001a*/ 	.short	0x0064
        /*001c*/ 	.short	0x0082
	.zero		2


//--------------------- .nv.info                  --------------------------
	.section	.nv.info,"",@"SHT_CUDA_INFO"
	.align	4


	//----- nvinfo : EIATTR_REGCOUNT
	.align		4
        /*0000*/ 	.byte	0x04, 0x2f
        /*0002*/ 	.short	(.L_1 - .L_0)
	.align		4
.L_0:
        /*0004*/ 	.word	index@(_Z11reductionNDILj1EiEvPT0_S1_j)
        /*0008*/ 	.word	0x00000012


	//----- nvinfo : EIATTR_FRAME_SIZE
	.align		4
.L_1:
        /*000c*/ 	.byte	0x04, 0x11
        /*000e*/ 	.short	(.L_3 - .L_2)
	.align		4
.L_2:
        /*0010*/ 	.word	index@(_Z11reductionNDILj1EiEvPT0_S1_j)
        /*0014*/ 	.word	0x00000000


	//----- nvinfo : EIATTR_REGCOUNT
	.align		4
.L_3:
        /*0018*/ 	.byte	0x04, 0x2f
        /*001a*/ 	.short	(.L_5 - .L_4)
	.align		4
.L_4:
        /*001c*/ 	.word	index@(_Z11reduction1DILj1EiEvPT0_S1_j)
        /*0020*/ 	.word	0x00000010


	//----- nvinfo : EIATTR_FRAME_SIZE
	.align		4
.L_5:
        /*0024*/ 	.byte	0x04, 0x11
        /*0026*/ 	.short	(.L_7 - .L_6)
	.align		4
.L_6:
        /*0028*/ 	.word	index@(_Z11reduction1DILj1EiEvPT0_S1_j)
        /*002c*/ 	.word	0x00000000


	//----- nvinfo : EIATTR_MIN_STACK_SIZE
	.align		4
.L_7:
        /*0030*/ 	.byte	0x04, 0x12
        /*0032*/ 	.short	(.L_9 - .L_8)
	.align		4
.L_8:
        /*0034*/ 	.word	index@(_Z11reduction1DILj1EiEvPT0_S1_j)
        /*0038*/ 	.word	0x00000000


	//----- nvinfo : EIATTR_MIN_STACK_SIZE
	.align		4
.L_9:
        /*003c*/ 	.byte	0x04, 0x12
        /*003e*/ 	.short	(.L_11 - .L_10)
	.align		4
.L_10:
        /*0040*/ 	.word	index@(_Z11reductionNDILj1EiEvPT0_S1_j)
        /*0044*/ 	.word	0x00000000
.L_11:


//--------------------- .nv.compat                --------------------------
	.section	.nv.compat,"",@"SHT_CUDA_COMPAT_INFO"
	.align	4
        /*0000*/ 	.byte	0x02, 0x09, 0x00, 0x00, 0x02, 0x02, 0x01, 0x00, 0x02, 0x05, 0x05, 0x00, 0x03, 0x07, 0x01, 0x01
        /*0010*/ 	.byte	0x02, 0x03, 0x00, 0x00, 0x02, 0x06, 0x01, 0x00, 0x04, 0x0b, 0x08, 0x00, 0x09, 0x00, 0x00, 0x00
        /*0020*/ 	.byte	0x00, 0x00, 0x00, 0x00


//--------------------- .nv.info._Z11reduction1DILj1EiEvPT0_S1_j --------------------------
	.section	.nv.info._Z11reduction1DILj1EiEvPT0_S1_j,"",@"SHT_CUDA_INFO"
	.sectionflags	@""
	.align	4


	//----- nvinfo : EIATTR_CUDA_API_VERSION
	.align		4
        /*0000*/ 	.byte	0x04, 0x37
        /*0002*/ 	.short	(.L_13 - .L_12)
.L_12:
        /*0004*/ 	.word	0x00000082


	//----- nvinfo : EIATTR_KPARAM_INFO
	.align		4
.L_13:
        /*0008*/ 	.byte	0x04, 0x17
        /*000a*/ 	.short	(.L_15 - .L_14)
.L_14:
        /*000c*/ 	.word	0x00000000
        /*0010*/ 	.short	0x0002
        /*0012*/ 	.short	0x0010
        /*0014*/ 	.byte	0x00, 0xf0, 0x11, 0x00


	//----- nvinfo : EIATTR_KPARAM_INFO
	.align		4
.L_15:
        /*0018*/ 	.byte	0x04, 0x17
        /*001a*/ 	.short	(.L_17 - .L_16)
.L_16:
        /*001c*/ 	.word	0x00000000
        /*0020*/ 	.short	0x0001
        /*0022*/ 	.short	0x0008
        /*0024*/ 	.byte	0x00, 0xf5, 0x21, 0x00


	//----- nvinfo : EIATTR_KPARAM_INFO
	.align		4
.L_17:
        /*0028*/ 	.byte	0x04, 0x17
        /*002a*/ 	.short	(.L_19 - .L_18)
.L_18:
        /*002c*/ 	.word	0x00000000
        /*0030*/ 	.short	0x0000
        /*0032*/ 	.short	0x0000
        /*0034*/ 	.byte	0x00, 0xf5, 0x21, 0x00


	//----- nvinfo : EIATTR_SPARSE_MMA_MASK
	.align		4
.L_19:
        /*0038*/ 	.byte	0x03, 0x50
        /*003a*/ 	.short	0x0000


	//----- nvinfo : EIATTR_MAXREG_COUNT
	.align		4
        /*003c*/ 	.byte	0x03, 0x1b
        /*003e*/ 	.short	0x00ff


	//----- nvinfo : EIATTR_NUM_BARRIERS
	.align		4
        /*0040*/ 	.byte	0x02, 0x4c
        /*0042*/ 	.byte	0x01
	.zero		1


	//----- nvinfo : EIATTR_MERCURY_ISA_VERSION
	.align		4
        /*0044*/ 	.byte	0x03, 0x5f
        /*0046*/ 	.short	0x0101


	//----- nvinfo : EIATTR_VRC_CTA_INIT_COUNT
	.align		4
        /*0048*/ 	.byte	0x02, 0x4a
	.zero		1
	.zero		1


	//----- nvinfo : EIATTR_EXIT_INSTR_OFFSETS
	.align		4
        /*004c*/ 	.byte	0x04, 0x1c
        /*004e*/ 	.short	(.L_21 - .L_20)


	//   ....[0]....
.L_20:
        /*0050*/ 	.word	0x000001e0


	//   ....[1]....
        /*0054*/ 	.word	0x00000230


	//----- nvinfo : EIATTR_CRS_STACK_SIZE
	.align		4
.L_21:
        /*0058*/ 	.byte	0x04, 0x1e
        /*005a*/ 	.short	(.L_23 - .L_22)
.L_22:
        /*005c*/ 	.word	0x00000000


	//----- nvinfo : EIATTR_CBANK_PARAM_SIZE
	.align		4
.L_23:
        /*0060*/ 	.byte	0x03, 0x19
        /*0062*/ 	.short	0x0014


	//----- nvinfo : EIATTR_PARAM_CBANK
	.align		4
        /*0064*/ 	.byte	0x04, 0x0a
        /*0066*/ 	.short	(.L_25 - .L_24)
	.align		4
.L_24:
        /*0068*/ 	.word	index@(.nv.constant0._Z11reduction1DILj1EiEvPT0_S1_j)
        /*006c*/ 	.short	0x0380
        /*006e*/ 	.short	0x0014


	//----- nvinfo : EIATTR_SW_WAR
	.align		4
.L_25:
        /*0070*/ 	.byte	0x04, 0x36
        /*0072*/ 	.short	(.L_27 - .L_26)
.L_26:
        /*0074*/ 	.word	0x00000008
.L_27:


//--------------------- .nv.info._Z11reductionNDILj1EiEvPT0_S1_j --------------------------
	.section	.nv.info._Z11reductionNDILj1EiEvPT0_S1_j,"",@"SHT_CUDA_INFO"
	.sectionflags	@""
	.align	4


	//----- nvinfo : EIATTR_CUDA_API_VERSION
	.align		4
        /*0000*/ 	.byte	0x04, 0x37
        /*0002*/ 	.short	(.L_29 - .L_28)
.L_28:
        /*0004*/ 	.word	0x00000082


	//----- nvinfo : EIATTR_KPARAM_INFO
	.align		4
.L_29:
        /*0008*/ 	.byte	0x04, 0x17
        /*000a*/ 	.short	(.L_31 - .L_30)
.L_30:
        /*000c*/ 	.word	0x00000000
        /*0010*/ 	.short	0x0002
        /*0012*/ 	.short	0x0010
        /*0014*/ 	.byte	0x00, 0xf0, 0x11, 0x00


	//----- nvinfo : EIATTR_KPARAM_INFO
	.align		4
.L_31:
        /*0018*/ 	.byte	0x04, 0x17
        /*001a*/ 	.short	(.L_33 - .L_32)
.L_32:
        /*001c*/ 	.word	0x00000000
        /*0020*/ 	.short	0x0001
        /*0022*/ 	.short	0x0008
        /*0024*/ 	.byte	0x00, 0xf5, 0x21, 0x00


	//----- nvinfo : EIATTR_KPARAM_INFO
	.align		4
.L_33:
        /*0028*/ 	.byte	0x04, 0x17
        /*002a*/ 	.short	(.L_35 - .L_34)
.L_34:
        /*002c*/ 	.word	0x00000000
        /*0030*/ 	.short	0x0000
        /*0032*/ 	.short	0x0000
        /*0034*/ 	.byte	0x00, 0xf5, 0x21, 0x00


	//----- nvinfo : EIATTR_SPARSE_MMA_MASK
	.align		4
.L_35:
        /*0038*/ 	.byte	0x03, 0x50
        /*003a*/ 	.short	0x0000


	//----- nvinfo : EIATTR_MAXREG_COUNT
	.align		4
        /*003c*/ 	.byte	0x03, 0x1b
        /*003e*/ 	.short	0x00ff


	//----- nvinfo : EIATTR_NUM_BARRIERS
	.align		4
        /*0040*/ 	.byte	0x02, 0x4c
        /*0042*/ 	.byte	0x01
	.zero		1


	//----- nvinfo : EIATTR_MERCURY_ISA_VERSION
	.align		4
        /*0044*/ 	.byte	0x03, 0x5f
        /*0046*/ 	.short	0x0101


	//----- nvinfo : EIATTR_VRC_CTA_INIT_COUNT
	.align		4
        /*0048*/ 	.byte	0x02, 0x4a
	.zero		1
	.zero		1


	//----- nvinfo : EIATTR_EXIT_INSTR_OFFSETS
	.align		4
        /*004c*/ 	.byte	0x04, 0x1c
        /*004e*/ 	.short	(.L_37 - .L_36)


	//   ....[0]....
.L_36:
        /*0050*/ 	.word	0x00000260


	//   ....[1]....
        /*0054*/ 	.word	0x000002d0


	//----- nvinfo : EIATTR_CRS_STACK_SIZE
	.align		4
.L_37:
        /*0058*/ 	.byte	0x04, 0x1e
        /*005a*/ 	.short	(.L_39 - .L_38)
.L_38:
        /*005c*/ 	.word	0x00000000


	//----- nvinfo : EIATTR_CBANK_PARAM_SIZE
	.align		4
.L_39:
        /*0060*/ 	.byte	0x03, 0x19
        /*0062*/ 	.short	0x0014


	//----- nvinfo : EIATTR_PARAM_CBANK
	.align		4
        /*0064*/ 	.byte	0x04, 0x0a
        /*0066*/ 	.short	(.L_41 - .L_40)
	.align		4
.L_40:
        /*0068*/ 	.word	index@(.nv.constant0._Z11reductionNDILj1EiEvPT0_S1_j)
        /*006c*/ 	.short	0x0380
        /*006e*/ 	.short	0x0014


	//----- nvinfo : EIATTR_SW_WAR
	.align		4
.L_41:
        /*0070*/ 	.byte	0x04, 0x36
        /*0072*/ 	.short	(.L_43 - .L_42)
.L_42:
        /*0074*/ 	.word	0x00000008
.L_43:


//--------------------- .nv.callgraph             --------------------------
	.section	.nv.callgraph,"",@"SHT_CUDA_CALLGRAPH"
	.align	4
	.sectionentsize	8
	.align		4
        /*0000*/ 	.word	0x00000000
	.align		4
        /*0004*/ 	.word	0xffffffff
	.align		4
        /*0008*/ 	.word	0x00000000
	.align		4
        /*000c*/ 	.word	0xfffffffe
	.align		4
        /*0010*/ 	.word	0x00000000
	.align		4
        /*0014*/ 	.word	0xfffffffd
	.align		4
        /*0018*/ 	.word	0x00000000
	.align		4
        /*001c*/ 	.word	0xfffffffc


//--------------------- .text._Z11reduction1DILj1EiEvPT0_S1_j --------------------------
	.section	.text._Z11reduction1DILj1EiEvPT0_S1_j,"ax",@progbits
	.align	128
        .global         _Z11reduction1DILj1EiEvPT0_S1_j
        .type           _Z11reduction1DILj1EiEvPT0_S1_j,@function
        .size           _Z11reduction1DILj1EiEvPT0_S1_j,(.L_x_10 - _Z11reduction1DILj1EiEvPT0_S1_j)
        .other          _Z11reduction1DILj1EiEvPT0_S1_j,@"STO_CUDA_ENTRY STV_DEFAULT"
_Z11reduction1DILj1EiEvPT0_S1_j:
.text._Z11reduction1DILj1EiEvPT0_S1_j:
[----:B------:R-:W-:Y:S08]  /*0000*/  LDC R1, c[0x0][0x37c] ;  /* 0x0000df00ff017b82 */ /* 0x000ff00000000800 */
[----:B------:R-:W0:Y:S01]  /*0010*/  S2UR UR5, SR_CgaCtaId ;  /* 0x00000000000579c3 */ /* 0x000e220000008800 */
[----:B------:R-:W1:Y:S01]  /*0020*/  S2R R10, SR_TID.X ;  /* 0x00000000000a7919 */ /* 0x000e620000002100 */
[----:B------:R-:W-:Y:S01]  /*0030*/  UMOV UR4, 0x400 ;  /* 0x0000040000047882 */ /* 0x000fe20000000000 */
[----:B------:R-:W2:Y:S01]  /*0040*/  LDCU.64 UR6, c[0x0][0x358] ;  /* 0x00006b00ff0677ac */ /* 0x000ea20008000a00 */
[----:B------:R-:W-:Y:S01]  /*0050*/  BSSY.RECONVERGENT B0, `(.L_x_0) ;  /* 0x0000016000007945 */ /* 0x000fe20003800200 */
[----:B------:R-:W3:Y:S01]  /*0060*/  S2R R11, SR_CTAID.X ;  /* 0x00000000000b7919 */ /* 0x000ee20000002500 */
[----:B0-----:R-:W-:Y:S01]  /*0070*/  ULEA UR4, UR5, UR4, 0x18 ;  /* 0x0000000405047291 */ /* 0x001fe2000f8ec0ff */
[----:B------:R-:W0:Y:S05]  /*0080*/  LDCU UR5, c[0x0][0x390] ;  /* 0x00007200ff0577ac */ /* 0x000e2a0008000800 */
[----:B-1----:R-:W-:Y:S01]  /*0090*/  LEA R6, R10, UR4, 0x2 ;  /* 0x000000040a067c11 */ /* 0x002fe2000f8e10ff */
[----:B---3--:R-:W-:-:S04]  /*00a0*/  IMAD R0, R11, 0x2, R10 ;  /* 0x000000020b007824 */ /* 0x008fc800078e020a */
[----:B------:R1:W-:Y:S01]  /*00b0*/  STS [R6], RZ ;  /* 0x000000ff06007388 */ /* 0x0003e20000000800 */
[----:B0-----:R-:W-:-:S13]  /*00c0*/  ISETP.GE.U32.AND P0, PT, R0, UR5, PT ;  /* 0x0000000500007c0c */ /* 0x001fda000bf06070 */
[----:B-12---:R-:W-:Y:S05]  /*00d0*/  @P0 BRA `(.L_x_1) ;  /* 0x0000000000340947 */ /* 0x006fea0003800000 */
[----:B------:R-:W0:Y:S01]  /*00e0*/  LDC R13, c[0x0][0x370] ;  /* 0x0000dc00ff0d7b82 */ /* 0x000e220000000800 */
[----:B------:R-:W-:Y:S01]  /*00f0*/  BSSY.RECONVERGENT B1, `(.L_x_2) ;  /* 0x000000a000017945 */ /* 0x000fe20003800200 */
[----:B------:R-:W-:-:S06]  /*0100*/  IMAD.MOV.U32 R7, RZ, RZ, RZ ;  /* 0x000000ffff077224 */ /* 0x000fcc00078e00ff */
[----:B------:R-:W1:Y:S02]  /*0110*/  LDC.64 R4, c[0x0][0x380] ;  /* 0x0000e000ff047b82 */ /* 0x000e640000000a00 */
.L_x_3:
[----:B-1----:R-:W-:-:S05]  /*0120*/  IMAD.WIDE.U32 R2, R0, 0x4, R4 ;  /* 0x0000000400027825 */ /* 0x002fca00078e0004 */
[----:B------:R-:W2:Y:S04]  /*0130*/  LDG.E R8, desc[UR6][R2.64] ;  /* 0x0000000602087981 */ /* 0x000ea8000c1e1900 */
[----:B------:R-:W2:Y:S01]  /*0140*/  LDG.E R9, desc[UR6][R2.64+0x4] ;  /* 0x0000040602097981 */ /* 0x000ea2000c1e1900 */
[----:B0-----:R-:W-:-:S05]  /*0150*/  IMAD R0, R13, 0x2, R0 ;  /* 0x000000020d007824 */ /* 0x001fca00078e0200 */
[----:B------:R-:W-:Y:S02]  /*0160*/  ISETP.GE.U32.AND P0, PT, R0, UR5, PT ;  /* 0x0000000500007c0c */ /* 0x000fe4000bf06070 */
[----:B--2---:R-:W-:-:S11]  /*0170*/  IADD3 R7, PT, PT, R7, R9, R8 ;  /* 0x0000000907077210 */ /* 0x004fd60007ffe008 */
[----:B------:R-:W-:Y:S05]  /*0180*/  @!P0 BRA `(.L_x_3) ;  /* 0xfffffffc00e48947 */ /* 0x000fea000383ffff */
[----:B------:R-:W-:Y:S05]  /*0190*/  BSYNC.RECONVERGENT B1 ;  /* 0x0000000000017941 */ /* 0x000fea0003800200 */
.L_x_2:
[----:B------:R0:W-:Y:S02]  /*01a0*/  STS [R6], R7 ;  /* 0x0000000706007388 */ /* 0x0001e40000000800 */
.L_x_1:
[----:B------:R-:W-:Y:S05]  /*01b0*/  BSYNC.RECONVERGENT B0 ;  /* 0x0000000000007941 */ /* 0x000fea0003800200 */
.L_x_0:
[----:B------:R-:W-:Y:S01]  /*01c0*/  BAR.SYNC.DEFER_BLOCKING 0x0 ;  /* 0x0000000000007b1d */ /* 0x000fe20000010000 */
[----:B------:R-:W-:-:S13]  /*01d0*/  ISETP.NE.AND P0, PT, R10, RZ, PT ;  /* 0x000000ff0a00720c */ /* 0x000fda0003f05270 */
[----:B------:R-:W-:Y:S05]  /*01e0*/  @P0 EXIT ;  /* 0x000000000000094d */ /* 0x000fea0003800000 */
[----:B------:R-:W1:Y:S01]  /*01f0*/  LDS R5, [UR4] ;  /* 0x00000004ff057984 */ /* 0x000e620008000800 */
[----:B------:R-:W2:Y:S02]  /*0200*/  LDC.64 R2, c[0x0][0x388] ;  /* 0x0000e200ff027b82 */ /* 0x000ea40000000a00 */
[----:B--2---:R-:W-:-:S05]  /*0210*/  IMAD.WIDE.U32 R2, R11, 0x4, R2 ;  /* 0x000000040b027825 */ /* 0x004fca00078e0002 */
[----:B-1----:R-:W-:Y:S01]  /*0220*/  STG.E desc[UR6][R2.64], R5 ;  /* 0x0000000502007986 */ /* 0x002fe2000c101906 */
[----:B------:R-:W-:Y:S05]  /*0230*/  EXIT ;  /* 0x000000000000794d */ /* 0x000fea0003800000 */
.L_x_4:
[----:B------:R-:W-:-:S00]  /*0240*/  BRA `(.L_x_4) ;  /* 0xfffffffc00fc7947 */ /* 0x000fc0000383ffff */
[----:B------:R-:W-:-:S00]  /*0250*/  NOP ;  /* 0x0000000000007918 */ /* 0x000fc00000000000 */
        /* <DEDUP_REMOVED lines=10> */
.L_x_10:


//--------------------- .text._Z11reductionNDILj1EiEvPT0_S1_j --------------------------
	.section	.text._Z11reductionNDILj1EiEvPT0_S1_j,"ax",@progbits
	.align	128
        .global         _Z11reductionNDILj1EiEvPT0_S1_j
        .type           _Z11reductionNDILj1EiEvPT0_S1_j,@function
        .size           _Z11reductionNDILj1EiEvPT0_S1_j,(.L_x_11 - _Z11reductionNDILj1EiEvPT0_S1_j)
        .other          _Z11reductionNDILj1EiEvPT0_S1_j,@"STO_CUDA_ENTRY STV_DEFAULT"
_Z11reductionNDILj1EiEvPT0_S1_j:
.text._Z11reductionNDILj1EiEvPT0_S1_j:
[----:B------:R-:W-:Y:S01]  /*0000*/  LDC R1, c[0x0][0x37c] ;  /* 0x0000df00ff017b82 */ /* 0x000fe20000000800 */
[----:B------:R-:W0:Y:S07]  /*0010*/  S2R R13, SR_TID.X ;  /* 0x00000000000d7919 */ /* 0x000e2e0000002100 */
[----:B------:R-:W1:Y:S01]  /*0020*/  S2UR UR5, SR_CgaCtaId ;  /* 0x00000000000579c3 */ /* 0x000e620000008800 */
[----:B------:R-:W-:Y:S01]  /*0030*/  UMOV UR4, 0x400 ;  /* 0x0000040000047882 */ /* 0x000fe20000000000 */
[----:B------:R-:W2:Y:S01]  /*0040*/  LDCU UR9, c[0x0][0x390] ;  /* 0x00007200ff0977ac */ /* 0x000ea20008000800 */
[----:B------:R-:W3:Y:S01]  /*0050*/  S2R R15, SR_CTAID.X ;  /* 0x00000000000f7919 */ /* 0x000ee20000002500 */
[----:B------:R-:W-:Y:S01]  /*0060*/  BSSY.RECONVERGENT B0, `(.L_x_5) ;  /* 0x000001d000007945 */ /* 0x000fe20003800200 */
[----:B------:R-:W4:Y:S03]  /*0070*/  LDCU.64 UR6, c[0x0][0x358] ;  /* 0x00006b00ff0677ac */ /* 0x000f260008000a00 */
[----:B------:R-:W0:Y:S08]  /*0080*/  S2UR UR8, SR_CTAID.Y ;  /* 0x00000000000879c3 */ /* 0x000e300000002600 */
[----:B------:R-:W0:Y:S01]  /*0090*/  LDC R10, c[0x0][0x374] ;  /* 0x0000dd00ff0a7b82 */ /* 0x000e220000000800 */
[----:B-1----:R-:W-:Y:S01]  /*00a0*/  ULEA UR4, UR5, UR4, 0x18 ;  /* 0x0000000405047291 */ /* 0x002fe2000f8ec0ff */
[----:B0-----:R-:W-:-:S02]  /*00b0*/  IMAD R0, R10, R13, UR8 ;  /* 0x000000080a007e24 */ /* 0x001fc4000f8e020d */
[----:B---3--:R-:W-:-:S03]  /*00c0*/  IMAD R3, R10, R15, RZ ;  /* 0x0000000f0a037224 */ /* 0x008fc600078e02ff */
[----:B------:R-:W-:Y:S02]  /*00d0*/  LEA R8, R0, UR4, 0x2 ;  /* 0x0000000400087c11 */ /* 0x000fe4000f8e10ff */
[----:B------:R-:W-:-:S03]  /*00e0*/  LEA R3, R3, R0, 0x1 ;  /* 0x0000000003037211 */ /* 0x000fc600078e08ff */
[----:B------:R0:W-:Y:S01]  /*00f0*/  STS [R8], RZ ;  /* 0x000000ff08007388 */ /* 0x0001e20000000800 */
[----:B--2---:R-:W-:-:S13]  /*0100*/  ISETP.GE.U32.AND P0, PT, R3, UR9, PT ;  /* 0x0000000903007c0c */ /* 0x004fda000bf06070 */
[----:B0---4-:R-:W-:Y:S05]  /*0110*/  @P0 BRA `(.L_x_6) ;  /* 0x0000000000440947 */ /* 0x011fea0003800000 */
[----:B------:R-:W0:Y:S01]  /*0120*/  LDC.64 R6, c[0x0][0x380] ;  /* 0x0000e000ff067b82 */ /* 0x000e220000000a00 */
[----:B------:R-:W1:Y:S01]  /*0130*/  LDCU UR5, c[0x0][0x370] ;  /* 0x00006e00ff0577ac */ /* 0x000e620008000800 */
[----:B------:R-:W-:Y:S01]  /*0140*/  HFMA2 R11, -RZ, RZ, 0, 0 ;  /* 0x00000000ff0b7431 */ /* 0x000fe200000001ff */
[----:B------:R-:W-:Y:S01]  /*0150*/  BSSY.RECONVERGENT B1, `(.L_x_7) ;  /* 0x000000c000017945 */ /* 0x000fe20003800200 */
[----:B------:R-:W-:Y:S01]  /*0160*/  MOV R9, R3 ;  /* 0x0000000300097202 */ /* 0x000fe20000000f00 */
[----:B-1----:R-:W-:-:S07]  /*0170*/  IMAD R0, R10, UR5, RZ ;  /* 0x000000050a007c24 */ /* 0x002fce000f8e02ff */
.L_x_8:
[----:B------:R-:W-:Y:S01]  /*0180*/  IADD3 R5, PT, PT, R10, R9, RZ ;  /* 0x000000090a057210 */ /* 0x000fe20007ffe0ff */
[----:B0-----:R-:W-:-:S04]  /*0190*/  IMAD.WIDE.U32 R2, R9, 0x4, R6 ;  /* 0x0000000409027825 */ /* 0x001fc800078e0006 */
[----:B------:R-:W-:Y:S02]  /*01a0*/  IMAD.WIDE.U32 R4, R5, 0x4, R6 ;  /* 0x0000000405047825 */ /* 0x000fe400078e0006 */
[----:B------:R-:W2:Y:S04]  /*01b0*/  LDG.E R2, desc[UR6][R2.64] ;  /* 0x0000000602027981 */ /* 0x000ea8000c1e1900 */
[----:B------:R-:W2:Y:S01]  /*01c0*/  LDG.E R4, desc[UR6][R4.64] ;  /* 0x0000000604047981 */ /* 0x000ea2000c1e1900 */
[----:B------:R-:W-:-:S04]  /*01d0*/  LEA R9, R0, R9, 0x1 ;  /* 0x0000000900097211 */ /* 0x000fc800078e08ff */
[----:B------:R-:W-:Y:S02]  /*01e0*/  ISETP.GE.U32.AND P0, PT, R9, UR9, PT ;  /* 0x0000000909007c0c */ /* 0x000fe4000bf06070 */
[----:B--2---:R-:W-:-:S11]  /*01f0*/  IADD3 R11, PT, PT, R11, R4, R2 ;  /* 0x000000040b0b7210 */ /* 0x004fd60007ffe002 */
[----:B------:R-:W-:Y:S05]  /*0200*/  @!P0 BRA `(.L_x_8) ;  /* 0xfffffffc00dc8947 */ /* 0x000fea000383ffff */
[----:B------:R-:W-:Y:S05]  /*0210*/  BSYNC.RECONVERGENT B1 ;  /* 0x0000000000017941 */ /* 0x000fea0003800200 */
.L_x_7:
[----:B------:R0:W-:Y:S02]  /*0220*/  STS [R8], R11 ;  /* 0x0000000b08007388 */ /* 0x0001e40000000800 */
.L_x_6:
[----:B------:R-:W-:Y:S05]  /*0230*/  BSYNC.RECONVERGENT B0 ;  /* 0x0000000000007941 */ /* 0x000fea0003800200 */
.L_x_5:
[----:B------:R-:W-:Y:S01]  /*0240*/  BAR.SYNC.DEFER_BLOCKING 0x0 ;  /* 0x0000000000007b1d */ /* 0x000fe20000010000 */
[----:B------:R-:W-:-:S13]  /*0250*/  ISETP.NE.AND P0, PT, R13, RZ, PT ;  /* 0x000000ff0d00720c */ /* 0x000fda0003f05270 */
[----:B------:R-:W-:Y:S05]  /*0260*/  @P0 EXIT ;  /* 0x000000000000094d */ /* 0x000fea0003800000 */
[----:B------:R-:W-:Y:S01]  /*0270*/  ULEA UR5, UR8, UR4, 0x2 ;  /* 0x0000000408057291 */ /* 0x000fe2000f8e10ff */
[----:B------:R-:W1:Y:S01]  /*0280*/  LDC.64 R2, c[0x0][0x388] ;  /* 0x0000e200ff027b82 */ /* 0x000e620000000a00 */
[----:B------:R-:W-:-:S07]  /*0290*/  IMAD R7, R10, R15, UR8 ;  /* 0x000000080a077e24 */ /* 0x000fce000f8e020f */
[----:B------:R-:W2:Y:S01]  /*02a0*/  LDS R5, [UR5] ;  /* 0x00000005ff057984 */ /* 0x000ea20008000800 */
[----:B-1----:R-:W-:-:S05]  /*02b0*/  IMAD.WIDE.U32 R2, R7, 0x4, R2 ;  /* 0x0000000407027825 */ /* 0x002fca00078e0002 */
[----:B--2---:R-:W-:Y:S01]  /*02c0*/  STG.E desc[UR6][R2.64], R5 ;  /* 0x0000000502007986 */ /* 0x004fe2000c101906 */
[----:B------:R-:W-:Y:S05]  /*02d0*/  EXIT ;  /* 0x000000000000794d */ /* 0x000fea0003800000 */
.L_x_9:
        /* <DEDUP_REMOVED lines=10> */
.L_x_11:


//--------------------- .nv.shared._Z11reduction1DILj1EiEvPT0_S1_j --------------------------
	.section	.nv.shared._Z11reduction1DILj1EiEvPT0_S1_j,"aw",@nobits
	.sectionflags	@""
	.align	16
	.zero		1024


//--------------------- .nv.shared.reserved.0     --------------------------
	.section	.nv.shared.reserved.0,"aw",@nobits
	.weak		__nv_reservedSMEM_offset_0_alias
	.size		__nv_reservedSMEM_offset_0_alias, 0, 64
	.other		__nv_reservedSMEM_offset_0_alias,@"STO_CUDA_RESERVED_SHARED STV_DEFAULT"
__nv_reservedSMEM_offset_0_alias:
	.zero		0
	.zero		64


//--------------------- .nv.shared._Z11reductionNDILj1EiEvPT0_S1_j --------------------------
	.section	.nv.shared._Z11reductionNDILj1EiEvPT0_S1_j,"aw",@nobits
	.sectionflags	@""
	.align	16
	.zero		1024


//--------------------- .nv.constant0._Z11reduction1DILj1EiEvPT0_S1_j --------------------------
	.section	.nv.constant0._Z11reduction1DILj1EiEvPT0_S1_j,"a",@progbits
	.sectionflags	@""
	.align	4
.nv.constant0._Z11reduction1DILj1EiEvPT0_S1_j:
	.zero		916


//--------------------- .nv.constant0._Z11reductionNDILj1EiEvPT0_S1_j --------------------------
	.section	.nv.constant0._Z11reductionNDILj1EiEvPT0_S1_j,"a",@progbits
	.sectionflags	@""
	.align	4
.nv.constant0._Z11reductionNDILj1EiEvPT0_S1_j:
	.zero		916


//--------------------- SYMBOLS --------------------------

	.type		.nv.reservedSmem.offset0,@object
	.size		.nv.reservedSmem.offset0,0x4
	.type		.nv.reservedSmem.cap,@object
	.size		.nv.reservedSmem.cap,0x4
